	.headerflags	@"EF_CUDA_TEXMODE_UNIFIED EF_CUDA_64BIT_ADDRESS EF_CUDA_ACCELERATORS EF_CUDA_SM90 EF_CUDA_VIRTUAL_SM(EF_CUDA_SM90)"
	.elftype	@"ET_EXEC"


//--------------------- .nv.info                  --------------------------
	.section	.nv.info,"",@"SHT_CUDA_INFO"
	.align	4


	//----- nvinfo : EIATTR_REGCOUNT
	.align		4
        /*0000*/ 	.byte	0x04, 0x2f
        /*0002*/ 	.short	(.L_1 - .L_0)
	.align		4
.L_0:
        /*0004*/ 	.word	index@(triton_poi_fused__unsafe_index_add_26)
        /*0008*/ 	.word	0x00000010


	//----- nvinfo : EIATTR_MIN_STACK_SIZE
	.align		4
.L_1:
        /*000c*/ 	.byte	0x04, 0x12
        /*000e*/ 	.short	(.L_3 - .L_2)
	.align		4
.L_2:
        /*0010*/ 	.word	index@(triton_poi_fused__unsafe_index_add_26)
        /*0014*/ 	.word	0x00000000


	//----- nvinfo : EIATTR_FRAME_SIZE
	.align		4
.L_3:
        /*0018*/ 	.byte	0x04, 0x11
        /*001a*/ 	.short	(.L_5 - .L_4)
	.align		4
.L_4:
        /*001c*/ 	.word	index@(triton_poi_fused__unsafe_index_add_26)
        /*0020*/ 	.word	0x00000000


	//----- nvinfo : EIATTR_MIN_STACK_SIZE
	.align		4
.L_5:
        /*0024*/ 	.byte	0x04, 0x12
        /*0026*/ 	.short	(.L_7 - .L_6)
	.align		4
.L_6:
        /*0028*/ 	.word	index@(triton_poi_fused__unsafe_index_add_26)
        /*002c*/ 	.word	0x00000000
.L_7:


//--------------------- .nv.info.triton_poi_fused__unsafe_index_add_26 --------------------------
	.section	.nv.info.triton_poi_fused__unsafe_index_add_26,"",@"SHT_CUDA_INFO"
	.sectionflags	@""
	.align	4


	//----- nvinfo : EIATTR_CUDA_API_VERSION
	.align		4
        /*0000*/ 	.byte	0x04, 0x37
        /*0002*/ 	.short	(.L_9 - .L_8)
.L_8:
        /*0004*/ 	.word	0x0000007c


	//----- nvinfo : EIATTR_KPARAM_INFO
	.align		4
.L_9:
        /*0008*/ 	.byte	0x04, 0x17
        /*000a*/ 	.short	(.L_11 - .L_10)
.L_10:
        /*000c*/ 	.word	0x00000000
        /*0010*/ 	.short	0x0004
        /*0012*/ 	.short	0x0020
        /*0014*/ 	.byte	0x00, 0xf0, 0x11, 0x00


	//----- nvinfo : EIATTR_KPARAM_INFO
	.align		4
.L_11:
        /*0018*/ 	.byte	0x04, 0x17
        /*001a*/ 	.short	(.L_13 - .L_12)
.L_12:
        /*001c*/ 	.word	0x00000000
        /*0020*/ 	.short	0x0003
        /*0022*/ 	.short	0x0018
        /*0024*/ 	.byte	0x00, 0xf4, 0x21, 0x00


	//----- nvinfo : EIATTR_KPARAM_INFO
	.align		4
.L_13:
        /*0028*/ 	.byte	0x04, 0x17
        /*002a*/ 	.short	(.L_15 - .L_14)
.L_14:
        /*002c*/ 	.word	0x00000000
        /*0030*/ 	.short	0x0002
        /*0032*/ 	.short	0x0010
        /*0034*/ 	.byte	0x00, 0xf4, 0x21, 0x00


	//----- nvinfo : EIATTR_KPARAM_INFO
	.align		4
.L_15:
        /*0038*/ 	.byte	0x04, 0x17
        /*003a*/ 	.short	(.L_17 - .L_16)
.L_16:
        /*003c*/ 	.word	0x00000000
        /*0040*/ 	.short	0x0001
        /*0042*/ 	.short	0x0008
        /*0044*/ 	.byte	0x00, 0xf4, 0x21, 0x00


	//----- nvinfo : EIATTR_KPARAM_INFO
	.align		4
.L_17:
        /*0048*/ 	.byte	0x04, 0x17
        /*004a*/ 	.short	(.L_19 - .L_18)
.L_18:
        /*004c*/ 	.word	0x00000000
        /*0050*/ 	.short	0x0000
        /*0052*/ 	.short	0x0000
        /*0054*/ 	.byte	0x00, 0xf4, 0x21, 0x00


	//----- nvinfo : EIATTR_SPARSE_MMA_MASK
	.align		4
.L_19:
        /*0058*/ 	.byte	0x03, 0x50
        /*005a*/ 	.short	0x0000


	//----- nvinfo : EIATTR_MAXREG_COUNT
	.align		4
        /*005c*/ 	.byte	0x03, 0x1b
        /*005e*/ 	.short	0x00ff


	//----- nvinfo : EIATTR_EXIT_INSTR_OFFSETS
	.align		4
        /*0060*/ 	.byte	0x04, 0x1c
        /*0062*/ 	.short	(.L_21 - .L_20)


	//   ....[0]....
.L_20:
        /*0064*/ 	.word	0x000003f0


	//----- nvinfo : EIATTR_REQNTID
	.align		4
.L_21:
        /*0068*/ 	.byte	0x04, 0x10
        /*006a*/ 	.short	(.L_23 - .L_22)
.L_22:
        /*006c*/ 	.word	0x00000100
        /*0070*/ 	.word	0x00000001
        /*0074*/ 	.word	0x00000001


	//----- nvinfo : EIATTR_CBANK_PARAM_SIZE
	.align		4
.L_23:
        /*0078*/ 	.byte	0x03, 0x19
        /*007a*/ 	.short	0x0024


	//----- nvinfo : EIATTR_PARAM_CBANK
	.align		4
        /*007c*/ 	.byte	0x04, 0x0a
        /*007e*/ 	.short	(.L_25 - .L_24)
	.align		4
.L_24:
        /*0080*/ 	.word	index@(.nv.constant0.triton_poi_fused__unsafe_index_add_26)
        /*0084*/ 	.short	0x0210
        /*0086*/ 	.short	0x0024


	//----- nvinfo : EIATTR_SW_WAR
	.align		4
.L_25:
        /*0088*/ 	.byte	0x04, 0x36
        /*008a*/ 	.short	(.L_27 - .L_26)
.L_26:
        /*008c*/ 	.word	0x00000008
.L_27:


//--------------------- .nv.callgraph             --------------------------
	.section	.nv.callgraph,"",@"SHT_CUDA_CALLGRAPH"
	.align	4
	.sectionentsize	8
	.align		4
        /*0000*/ 	.word	0x00000000
	.align		4
        /*0004*/ 	.word	0xffffffff
	.align		4
        /*0008*/ 	.word	0x00000000
	.align		4
        /*000c*/ 	.word	0xfffffffe
	.align		4
        /*0010*/ 	.word	0x00000000
	.align		4
        /*0014*/ 	.word	0xfffffffd
	.align		4
        /*0018*/ 	.word	0x00000000
	.align		4
        /*001c*/ 	.word	0xfffffffc


//--------------------- .text.triton_poi_fused__unsafe_index_add_26 --------------------------
	.section	.text.triton_poi_fused__unsafe_index_add_26,"ax",@progbits
	.align	128
        .global         triton_poi_fused__unsafe_index_add_26
        .type           triton_poi_fused__unsafe_index_add_26,@function
        .size           triton_poi_fused__unsafe_index_add_26,(.L_x_1 - triton_poi_fused__unsafe_index_add_26)
        .other          triton_poi_fused__unsafe_index_add_26,@"STO_CUDA_ENTRY STV_DEFAULT"
triton_poi_fused__unsafe_index_add_26:
.text.triton_poi_fused__unsafe_index_add_26:
[----:B------:R-:W-:Y:S01]  /*0000*/  LDC R1, c[0x0][0x28] ;  /* 0x00000a00ff017b82 */ /* 0x000fe20000000800 */
[----:B------:R-:W1:Y:S07]  /*0010*/  S2R R0, SR_TID.X ;  /* 0x0000000000007919 */ /* 0x000e6e0000002100 */
[----:B------:R-:W2:Y:S01]  /*0020*/  LDC.64 R4, c[0x0][0x210] ;  /* 0x00008400ff047b82 */ /* 0x000ea20000000a00 */
[----:B------:R-:W-:Y:S01]  /*0030*/  ULDC.64 UR4, c[0x0][0x208] ;  /* 0x0000820000047ab9 */ /* 0x000fe20000000a00 */
[----:B------:R-:W-:Y:S01]  /*0040*/  ULDC.64 UR6, c[0x0][0x218] ;  /* 0x0000860000067ab9 */ /* 0x000fe20000000a00 */
[----:B------:R-:W3:Y:S01]  /*0050*/  S2R R9, SR_CTAID.X ;  /* 0x0000000000097919 */ /* 0x000ee20000002500 */
[----:B------:R-:W-:Y:S01]  /*0060*/  ULDC.64 UR8, c[0x0][0x220] ;  /* 0x0000880000087ab9 */ /* 0x000fe20000000a00 */
[----:B-1----:R-:W-:-:S05]  /*0070*/  IMAD.SHL.U32 R0, R0, 0x2, RZ ;  /* 0x0000000200007824 */ /* 0x002fca00078e00ff */
[----:B------:R-:W-:-:S05]  /*0080*/  LOP3.LUT R0, R0, 0x1fe, RZ, 0xc0, !PT ;  /* 0x000001fe00007812 */ /* 0x000fca00078ec0ff */
[----:B---3--:R-:W-:-:S05]  /*0090*/  IMAD R0, R9, 0x200, R0 ;  /* 0x0000020009007824 */ /* 0x008fca00078e0200 */
[----:B------:R-:W-:-:S04]  /*00a0*/  SHF.R.S32.HI R3, RZ, 0x1f, R0 ;  /* 0x0000001fff037819 */ /* 0x000fc80000011400 */
[----:B------:R-:W-:-:S04]  /*00b0*/  LEA.HI R6, R3, R0, RZ, 0x3 ;  /* 0x0000000003067211 */ /* 0x000fc800078f18ff */
[----:B------:R-:W-:Y:S02]  /*00c0*/  SHF.R.S32.HI R2, RZ, 0x3, R6 ;  /* 0x00000003ff027819 */ /* 0x000fe40000011406 */
[----:B------:R-:W-:Y:S02]  /*00d0*/  LOP3.LUT R7, R6, 0xfffffff8, RZ, 0xc0, !PT ;  /* 0xfffffff806077812 */ /* 0x000fe400078ec0ff */
[----:B------:R-:W-:-:S04]  /*00e0*/  LEA.HI R3, R2, R2, RZ, 0x3 ;  /* 0x0000000202037211 */ /* 0x000fc800078f18ff */
[----:B------:R-:W-:-:S05]  /*00f0*/  LOP3.LUT R3, R3, 0xfffffff8, RZ, 0xc0, !PT ;  /* 0xfffffff803037812 */ /* 0x000fca00078ec0ff */
[----:B------:R-:W-:-:S04]  /*0100*/  IMAD.IADD R3, R2, 0x1, -R3 ;  /* 0x0000000102037824 */ /* 0x000fc800078e0a03 */
[----:B--2---:R-:W-:-:S04]  /*0110*/  IMAD.WIDE R2, R3, 0x8, R4 ;  /* 0x0000000803027825 */ /* 0x004fc800078e0204 */
[----:B------:R-:W-:Y:S02]  /*0120*/  IMAD.IADD R7, R0, 0x1, -R7 ;  /* 0x0000000100077824 */ /* 0x000fe400078e0a07 */
[----:B------:R-:W2:Y:S02]  /*0130*/  LDG.E.EL.64 R2, desc[UR4][R2.64] ;  /* 0x0000000402027981 */ /* 0x000ea4000c2e1b00 */
[----:B------:R-:W-:-:S06]  /*0140*/  IMAD.WIDE R4, R7, 0x8, R4 ;  /* 0x0000000807047825 */ /* 0x000fcc00078e0204 */
[----:B------:R-:W3:Y:S01]  /*0150*/  LDG.E.EL.128 R4, desc[UR4][R4.64] ;  /* 0x0000000404047981 */ /* 0x000ee2000c2e1d00 */
[----:B------:R-:W-:-:S04]  /*0160*/  SHF.R.S32.HI R9, RZ, 0x16, R9 ;  /* 0x00000016ff097819 */ /* 0x000fc80000011409 */
[----:B------:R-:W-:-:S04]  /*0170*/  SGXT R9, R9, 0x1 ;  /* 0x000000010909781a */ /* 0x000fc80000000200 */
[----:B------:R-:W-:-:S04]  /*0180*/  LEA.HI R9, R9, R0, RZ, 0x6 ;  /* 0x0000000009097211 */ /* 0x000fc800078f30ff */
[----:B------:R-:W-:-:S05]  /*0190*/  SHF.R.S32.HI R9, RZ, 0x6, R9 ;  /* 0x00000006ff097819 */ /* 0x000fca0000011409 */
[----:B------:R-:W-:Y:S01]  /*01a0*/  IMAD.SHL.U32 R9, R9, 0x10, RZ ;  /* 0x0000001009097824 */ /* 0x000fe200078e00ff */
[----:B--2---:R-:W-:-:S04]  /*01b0*/  SHF.R.U32.HI R11, RZ, 0x1d, R3 ;  /* 0x0000001dff0b7819 */ /* 0x004fc80000011603 */
[----:B------:R-:W-:-:S04]  /*01c0*/  LOP3.LUT R11, R11, 0x4, RZ, 0xc0, !PT ;  /* 0x000000040b0b7812 */ /* 0x000fc800078ec0ff */
[----:B------:R-:W-:Y:S02]  /*01d0*/  IADD3 R11, P0, R2, R11, RZ ;  /* 0x0000000b020b7210 */ /* 0x000fe40007f1e0ff */
[----:B---3--:R-:W-:Y:S02]  /*01e0*/  SHF.R.U32.HI R10, RZ, 0x1d, R5 ;  /* 0x0000001dff0a7819 */ /* 0x008fe40000011605 */
[----:B------:R-:W-:Y:S01]  /*01f0*/  SHF.R.S32.HI R2, RZ, 0x1f, R9 ;  /* 0x0000001fff027819 */ /* 0x000fe20000011409 */
[----:B------:R-:W-:Y:S01]  /*0200*/  IMAD.X R12, RZ, RZ, R3, P0 ;  /* 0x000000ffff0c7224 */ /* 0x000fe200000e0603 */
[----:B------:R-:W-:Y:S02]  /*0210*/  LEA R9, P0, R11, R9, 0x2 ;  /* 0x000000090b097211 */ /* 0x000fe400078010ff */
[----:B------:R-:W-:Y:S02]  /*0220*/  SHF.R.U32.HI R8, RZ, 0x1d, R7 ;  /* 0x0000001dff087819 */ /* 0x000fe40000011607 */
[----:B------:R-:W-:-:S02]  /*0230*/  LOP3.LUT R3, R10, 0x4, RZ, 0xc0, !PT ;  /* 0x000000040a037812 */ /* 0x000fc400078ec0ff */
[----:B------:R-:W-:Y:S02]  /*0240*/  LEA.HI.X R11, R11, R2, R12, 0x2, P0 ;  /* 0x000000020b0b7211 */ /* 0x000fe400000f140c */
[----:B------:R-:W-:Y:S02]  /*0250*/  LOP3.LUT R8, R8, 0x4, RZ, 0xc0, !PT ;  /* 0x0000000408087812 */ /* 0x000fe400078ec0ff */
[-C--:B------:R-:W-:Y:S02]  /*0260*/  IADD3 R3, P0, P1, R3, R9.reuse, R4 ;  /* 0x0000000903037210 */ /* 0x080fe4000791e004 */
[----:B------:R-:W-:Y:S02]  /*0270*/  IADD3 R2, P2, P3, R8, R9, R6 ;  /* 0x0000000908027210 */ /* 0x000fe40007b5e006 */
[-C--:B------:R-:W-:Y:S01]  /*0280*/  IADD3.X R4, RZ, R11.reuse, R5, P0, P1 ;  /* 0x0000000bff047210 */ /* 0x080fe200007e2405 */
[C---:B------:R-:W-:Y:S01]  /*0290*/  IMAD.SHL.U32 R8, R3.reuse, 0x4, RZ ;  /* 0x0000000403087824 */ /* 0x040fe200078e00ff */
[----:B------:R-:W-:Y:S01]  /*02a0*/  IADD3.X R7, RZ, R11, R7, P2, P3 ;  /* 0x0000000bff077210 */ /* 0x000fe200017e6407 */
[----:B------:R-:W-:Y:S01]  /*02b0*/  IMAD.SHL.U32 R10, R2, 0x4, RZ ;  /* 0x00000004020a7824 */ /* 0x000fe200078e00ff */
[----:B------:R-:W-:-:S02]  /*02c0*/  SHF.L.U64.HI R3, R3, 0x2, R4 ;  /* 0x0000000203037819 */ /* 0x000fc40000010204 */
[----:B------:R-:W-:Y:S02]  /*02d0*/  IADD3 R4, P0, R8, UR6, RZ ;  /* 0x0000000608047c10 */ /* 0x000fe4000ff1e0ff */
[----:B------:R-:W-:Y:S02]  /*02e0*/  IADD3 R6, P1, R10, UR6, RZ ;  /* 0x000000060a067c10 */ /* 0x000fe4000ff3e0ff */
[----:B------:R-:W-:Y:S02]  /*02f0*/  IADD3.X R5, R3, UR7, RZ, P0, !PT ;  /* 0x0000000703057c10 */ /* 0x000fe400087fe4ff */
[----:B------:R-:W-:Y:S02]  /*0300*/  SHF.L.U64.HI R2, R2, 0x2, R7 ;  /* 0x0000000202027819 */ /* 0x000fe40000010207 */
[----:B------:R-:W-:Y:S01]  /*0310*/  IADD3 R8, P2, R8, UR8, RZ ;  /* 0x0000000808087c10 */ /* 0x000fe2000ff5e0ff */
[----:B------:R-:W2:Y:S01]  /*0320*/  LDG.E.EL R4, desc[UR4][R4.64] ;  /* 0x0000000404047981 */ /* 0x000ea2000c2e1900 */
[----:B------:R-:W-:-:S02]  /*0330*/  IADD3 R10, P0, R10, UR8, RZ ;  /* 0x000000080a0a7c10 */ /* 0x000fc4000ff1e0ff */
[----:B------:R-:W-:Y:S02]  /*0340*/  IADD3.X R9, R3, UR9, RZ, P2, !PT ;  /* 0x0000000903097c10 */ /* 0x000fe400097fe4ff */
[----:B------:R-:W-:Y:S02]  /*0350*/  IADD3.X R11, R2, UR9, RZ, P0, !PT ;  /* 0x00000009020b7c10 */ /* 0x000fe400087fe4ff */
[----:B------:R-:W-:Y:S02]  /*0360*/  IADD3.X R7, R2, UR7, RZ, P1, !PT ;  /* 0x0000000702077c10 */ /* 0x000fe40008ffe4ff */
[----:B------:R-:W2:Y:S01]  /*0370*/  LDG.E.EL R9, desc[UR4][R8.64] ;  /* 0x0000000408097981 */ /* 0x000ea2000c2e1900 */
[----:B------:R-:W1:Y:S03]  /*0380*/  LDC.64 R2, c[0x0][0x228] ;  /* 0x00008a00ff027b82 */ /* 0x000e660000000a00 */
[----:B------:R-:W3:Y:S04]  /*0390*/  LDG.E.EL R6, desc[UR4][R6.64] ;  /* 0x0000000406067981 */ /* 0x000ee8000c2e1900 */
[----:B------:R-:W3:Y:S01]  /*03a0*/  LDG.E.EL R11, desc[UR4][R10.64] ;  /* 0x000000040a0b7981 */ /* 0x000ee2000c2e1900 */
[----:B-1----:R-:W-:-:S04]  /*03b0*/  IMAD.WIDE R2, R0, 0x4, R2 ;  /* 0x0000000400027825 */ /* 0x002fc800078e0202 */
[----:B--2---:R-:W-:Y:S01]  /*03c0*/  FADD R12, R4, R9 ;  /* 0x00000009040c7221 */ /* 0x004fe20000000000 */
[----:B---3--:R-:W-:-:S05]  /*03d0*/  FADD R13, R6, R11 ;  /* 0x0000000b060d7221 */ /* 0x008fca0000000000 */
[----:B------:R-:W-:Y:S01]  /*03e0*/  STG.E.64 desc[UR4][R2.64], R12 ;  /* 0x0000000c02007986 */ /* 0x000fe2000c101b04 */
[----:B------:R-:W-:Y:S05]  /*03f0*/  EXIT ;  /* 0x000000000000794d */ /* 0x000fea0003800000 */
.L_x_0:
[----:B------:R-:W-:-:S00]  /*0400*/  BRA `(.L_x_0) ;  /* 0xfffffffc00fc7947 */ /* 0x000fc0000383ffff */
[----:B------:R-:W-:-:S00]  /*0410*/  NOP ;  /* 0x0000000000007918 */ /* 0x000fc00000000000 */
        /* <DEDUP_REMOVED lines=14> */
.L_x_1:


//--------------------- .nv.constant0.triton_poi_fused__unsafe_index_add_26 --------------------------
	.section	.nv.constant0.triton_poi_fused__unsafe_index_add_26,"a",@progbits
	.sectionflags	@""
	.align	4
.nv.constant0.triton_poi_fused__unsafe_index_add_26:
	.zero		564
